	.headerflags	@"EF_CUDA_TEXMODE_UNIFIED EF_CUDA_64BIT_ADDRESS EF_CUDA_ACCELERATORS EF_CUDA_SM90 EF_CUDA_VIRTUAL_SM(EF_CUDA_SM90)"
	.elftype	@"ET_EXEC"


//--------------------- .nv.info                  --------------------------
	.section	.nv.info,"",@"SHT_CUDA_INFO"
	.align	4


	//----- nvinfo : EIATTR_REGCOUNT
	.align		4
        /*0000*/ 	.byte	0x04, 0x2f
        /*0002*/ 	.short	(.L_3 - .L_2)
	.align		4
.L_2:
        /*0004*/ 	.word	index@(triton_poi_fused_mul_sin_0)
        /*0008*/ 	.word	0x00000010


	//----- nvinfo : EIATTR_MIN_STACK_SIZE
	.align		4
.L_3:
        /*000c*/ 	.byte	0x04, 0x12
        /*000e*/ 	.short	(.L_5 - .L_4)
	.align		4
.L_4:
        /*0010*/ 	.word	index@(triton_poi_fused_mul_sin_0)
        /*0014*/ 	.word	0x00000020


	//----- nvinfo : EIATTR_FRAME_SIZE
	.align		4
.L_5:
        /*0018*/ 	.byte	0x04, 0x11
        /*001a*/ 	.short	(.L_7 - .L_6)
	.align		4
.L_6:
        /*001c*/ 	.word	index@(triton_poi_fused_mul_sin_0)
        /*0020*/ 	.word	0x00000020


	//----- nvinfo : EIATTR_MIN_STACK_SIZE
	.align		4
.L_7:
        /*0024*/ 	.byte	0x04, 0x12
        /*0026*/ 	.short	(.L_9 - .L_8)
	.align		4
.L_8:
        /*0028*/ 	.word	index@(triton_poi_fused_mul_sin_0)
        /*002c*/ 	.word	0x00000020
.L_9:


//--------------------- .nv.info.triton_poi_fused_mul_sin_0 --------------------------
	.section	.nv.info.triton_poi_fused_mul_sin_0,"",@"SHT_CUDA_INFO"
	.sectionflags	@""
	.align	4


	//----- nvinfo : EIATTR_CUDA_API_VERSION
	.align		4
        /*0000*/ 	.byte	0x04, 0x37
        /*0002*/ 	.short	(.L_11 - .L_10)
.L_10:
        /*0004*/ 	.word	0x0000007c


	//----- nvinfo : EIATTR_KPARAM_INFO
	.align		4
.L_11:
        /*0008*/ 	.byte	0x04, 0x17
        /*000a*/ 	.short	(.L_13 - .L_12)
.L_12:
        /*000c*/ 	.word	0x00000000
        /*0010*/ 	.short	0x0002
        /*0012*/ 	.short	0x0010
        /*0014*/ 	.byte	0x00, 0xf0, 0x11, 0x00


	//----- nvinfo : EIATTR_KPARAM_INFO
	.align		4
.L_13:
        /*0018*/ 	.byte	0x04, 0x17
        /*001a*/ 	.short	(.L_15 - .L_14)
.L_14:
        /*001c*/ 	.word	0x00000000
        /*0020*/ 	.short	0x0001
        /*0022*/ 	.short	0x0008
        /*0024*/ 	.byte	0x00, 0xf4, 0x21, 0x00


	//----- nvinfo : EIATTR_KPARAM_INFO
	.align		4
.L_15:
        /*0028*/ 	.byte	0x04, 0x17
        /*002a*/ 	.short	(.L_17 - .L_16)
.L_16:
        /*002c*/ 	.word	0x00000000
        /*0030*/ 	.short	0x0000
        /*0032*/ 	.short	0x0000
        /*0034*/ 	.byte	0x00, 0xf4, 0x21, 0x00


	//----- nvinfo : EIATTR_SPARSE_MMA_MASK
	.align		4
.L_17:
        /*0038*/ 	.byte	0x03, 0x50
        /*003a*/ 	.short	0x0000


	//----- nvinfo : EIATTR_MAXREG_COUNT
	.align		4
        /*003c*/ 	.byte	0x03, 0x1b
        /*003e*/ 	.short	0x00ff


	//----- nvinfo : EIATTR_EXIT_INSTR_OFFSETS
	.align		4
        /*0040*/ 	.byte	0x04, 0x1c
        /*0042*/ 	.short	(.L_19 - .L_18)


	//   ....[0]....
.L_18:
        /*0044*/ 	.word	0x000006c0


	//   ....[1]....
        /*0048*/ 	.word	0x000006e0


	//----- nvinfo : EIATTR_REQNTID
	.align		4
.L_19:
        /*004c*/ 	.byte	0x04, 0x10
        /*004e*/ 	.short	(.L_21 - .L_20)
.L_20:
        /*0050*/ 	.word	0x00000080
        /*0054*/ 	.word	0x00000001
        /*0058*/ 	.word	0x00000001


	//----- nvinfo : EIATTR_CRS_STACK_SIZE
	.align		4
.L_21:
        /*005c*/ 	.byte	0x04, 0x1e
        /*005e*/ 	.short	(.L_23 - .L_22)
.L_22:
        /*0060*/ 	.word	0x00000000


	//----- nvinfo : EIATTR_CBANK_PARAM_SIZE
	.align		4
.L_23:
        /*0064*/ 	.byte	0x03, 0x19
        /*0066*/ 	.short	0x0014


	//----- nvinfo : EIATTR_PARAM_CBANK
	.align		4
        /*0068*/ 	.byte	0x04, 0x0a
        /*006a*/ 	.short	(.L_25 - .L_24)
	.align		4
.L_24:
        /*006c*/ 	.word	index@(.nv.constant0.triton_poi_fused_mul_sin_0)
        /*0070*/ 	.short	0x0210
        /*0072*/ 	.short	0x0014


	//----- nvinfo : EIATTR_SW_WAR
	.align		4
.L_25:
        /*0074*/ 	.byte	0x04, 0x36
        /*0076*/ 	.short	(.L_27 - .L_26)
.L_26:
        /*0078*/ 	.word	0x00000008
.L_27:


//--------------------- .nv.callgraph             --------------------------
	.section	.nv.callgraph,"",@"SHT_CUDA_CALLGRAPH"
	.align	4
	.sectionentsize	8
	.align		4
        /*0000*/ 	.word	0x00000000
	.align		4
        /*0004*/ 	.word	0xffffffff
	.align		4
        /*0008*/ 	.word	0x00000000
	.align		4
        /*000c*/ 	.word	0xfffffffe
	.align		4
        /*0010*/ 	.word	0x00000000
	.align		4
        /*0014*/ 	.word	0xfffffffd
	.align		4
        /*0018*/ 	.word	0x00000000
	.align		4
        /*001c*/ 	.word	0xfffffffc


//--------------------- .nv.constant4             --------------------------
	.section	.nv.constant4,"a",@progbits
	.align	8
	.align		8
.nv.constant4:
        /*0000*/ 	.dword	_$_str
	.align		8
        /*0008*/ 	.dword	__cudart_i2opi_f


//--------------------- .text.triton_poi_fused_mul_sin_0 --------------------------
	.section	.text.triton_poi_fused_mul_sin_0,"ax",@progbits
	.align	128
        .global         triton_poi_fused_mul_sin_0
        .type           triton_poi_fused_mul_sin_0,@function
        .size           triton_poi_fused_mul_sin_0,(.L_x_6 - triton_poi_fused_mul_sin_0)
        .other          triton_poi_fused_mul_sin_0,@"STO_CUDA_ENTRY STV_DEFAULT"
triton_poi_fused_mul_sin_0:
.text.triton_poi_fused_mul_sin_0:
[----:B------:R-:W0:Y:S01]  /*0000*/  LDC R1, c[0x0][0x28] ;  /* 0x00000a00ff017b82 */ /* 0x000e220000000800 */
[----:B------:R-:W1:Y:S01]  /*0010*/  S2R R8, SR_TID.X ;  /* 0x0000000000087919 */ /* 0x000e620000002100 */
[----:B------:R-:W-:Y:S01]  /*0020*/  ULDC.64 UR4, c[0x0][0x208] ;  /* 0x0000820000047ab9 */ /* 0x000fe20000000a00 */
[----:B------:R-:W-:Y:S01]  /*0030*/  BSSY B0, `(.L_x_0) ;  /* 0x000000b000007945 */ /* 0x000fe20003800000 */
[----:B0-----:R-:W-:Y:S01]  /*0040*/  VIADD R1, R1, 0xffffffe0 ;  /* 0xffffffe001017836 */ /* 0x001fe20000000000 */
[----:B------:R-:W0:Y:S01]  /*0050*/  S2R R3, SR_CTAID.X ;  /* 0x0000000000037919 */ /* 0x000e220000002500 */
[----:B------:R-:W-:Y:S01]  /*0060*/  IMAD.MOV.U32 R9, RZ, RZ, RZ ;  /* 0x000000ffff097224 */ /* 0x000fe200078e00ff */
[----:B-1----:R-:W-:-:S05]  /*0070*/  LOP3.LUT R8, R8, 0x7f, RZ, 0xc0, !PT ;  /* 0x0000007f08087812 */ /* 0x002fca00078ec0ff */
[----:B0-----:R-:W-:-:S05]  /*0080*/  IMAD R8, R3, 0x80, R8 ;  /* 0x0000008003087824 */ /* 0x001fca00078e0208 */
[----:B------:R-:W-:-:S13]  /*0090*/  ISETP.GE.AND P1, PT, R8, 0x100, PT ;  /* 0x000001000800780c */ /* 0x000fda0003f26270 */
[----:B------:R-:W-:Y:S05]  /*00a0*/  @P1 BRA `(.L_x_1) ;  /* 0x00000000000c1947 */ /* 0x000fea0003800000 */
[----:B------:R-:W0:Y:S02]  /*00b0*/  LDC.64 R2, c[0x0][0x210] ;  /* 0x00008400ff027b82 */ /* 0x000e240000000a00 */
[----:B0-----:R-:W-:-:S05]  /*00c0*/  IMAD.WIDE R2, R8, 0x4, R2 ;  /* 0x0000000408027825 */ /* 0x001fca00078e0202 */
[----:B------:R0:W5:Y:S02]  /*00d0*/  LDG.E R9, desc[UR4][R2.64] ;  /* 0x0000000402097981 */ /* 0x000164000c1e1900 */
.L_x_1:
[----:B------:R-:W-:Y:S05]  /*00e0*/  BSYNC B0 ;  /* 0x0000000000007941 */ /* 0x000fea0003800000 */
.L_x_0:
[----:B-----5:R-:W-:Y:S01]  /*00f0*/  FMUL R9, R9, 4 ;  /* 0x4080000009097820 */ /* 0x020fe20000400000 */
[----:B------:R-:W-:Y:S03]  /*0100*/  BSSY B0, `(.L_x_2) ;  /* 0x0000046000007945 */ /* 0x000fe60003800000 */
[C---:B------:R-:W-:Y:S01]  /*0110*/  FMUL R0, R9.reuse, 0.63661974668502807617 ;  /* 0x3f22f98309007820 */ /* 0x040fe20000400000 */
[----:B------:R-:W-:-:S05]  /*0120*/  FADD.FTZ R4, |R9|, -RZ ;  /* 0x800000ff09047221 */ /* 0x000fca0000010200 */
[----:B------:R-:W1:Y:S01]  /*0130*/  F2I.FTZ.NTZ R0, R0 ;  /* 0x0000000000007305 */ /* 0x000e620000213100 */
[----:B------:R-:W-:Y:S02]  /*0140*/  FSETP.GE.AND P0, PT, R4, 105615, PT ;  /* 0x47ce47800400780b */ /* 0x000fe40003f06000 */
[----:B01----:R-:W-:-:S05]  /*0150*/  I2FP.F32.S32 R2, R0 ;  /* 0x0000000000027245 */ /* 0x003fca0000201400 */
[----:B------:R-:W-:-:S04]  /*0160*/  FFMA.FTZ R3, R2, -1.5707962512969970703, R9 ;  /* 0xbfc90fda02037823 */ /* 0x000fc80000010009 */
[----:B------:R-:W-:-:S04]  /*0170*/  FFMA.FTZ R3, R2, -7.5497894158615963534e-08, R3 ;  /* 0xb3a2216802037823 */ /* 0x000fc80000010003 */
[----:B------:R-:W-:Y:S01]  /*0180*/  FFMA.FTZ R2, R2, -5.3903029534742383927e-15, R3 ;  /* 0xa7c234c502027823 */ /* 0x000fe20000010003 */
[----:B------:R-:W-:Y:S06]  /*0190*/  @!P0 BRA `(.L_x_3) ;  /* 0x0000000000f08947 */ /* 0x000fec0003800000 */
[----:B------:R-:W-:-:S13]  /*01a0*/  FSETP.NEU.AND P0, PT, R4, +INF , PT ;  /* 0x7f8000000400780b */ /* 0x000fda0003f0d000 */
[----:B------:R-:W-:Y:S01]  /*01b0*/  @!P0 FMUL.FTZ R2, RZ, R9 ;  /* 0x00000009ff028220 */ /* 0x000fe20000410000 */
[----:B------:R-:W-:Y:S01]  /*01c0*/  @!P0 IMAD.MOV.U32 R0, RZ, RZ, RZ ;  /* 0x000000ffff008224 */ /* 0x000fe200078e00ff */
[----:B------:R-:W-:Y:S06]  /*01d0*/  @!P0 BRA `(.L_x_3) ;  /* 0x0000000000e08947 */ /* 0x000fec0003800000 */
[----:B------:R-:W-:Y:S01]  /*01e0*/  SHF.R.U32.HI R13, RZ, 0x17, R9 ;  /* 0x00000017ff0d7819 */ /* 0x000fe20000011609 */
[----:B------:R-:W-:Y:S01]  /*01f0*/  IMAD.SHL.U32 R3, R9, 0x100, RZ ;  /* 0x0000010009037824 */ /* 0x000fe200078e00ff */
[----:B------:R-:W-:Y:S01]  /*0200*/  HFMA2.MMA R5, -RZ, RZ, 0, 0 ;  /* 0x00000000ff057435 */ /* 0x000fe200000001ff */
[----:B------:R-:W-:Y:S01]  /*0210*/  IMAD.MOV.U32 R0, RZ, RZ, RZ ;  /* 0x000000ffff007224 */ /* 0x000fe200078e00ff */
[----:B------:R-:W-:Y:S01]  /*0220*/  LOP3.LUT R2, R13, 0xe0, RZ, 0xc0, !PT ;  /* 0x000000e00d027812 */ /* 0x000fe200078ec0ff */
[----:B------:R-:W-:Y:S01]  /*0230*/  IMAD.MOV.U32 R12, RZ, RZ, RZ ;  /* 0x000000ffff0c7224 */ /* 0x000fe200078e00ff */
[----:B------:R-:W-:Y:S01]  /*0240*/  LOP3.LUT R3, R3, 0x80000000, RZ, 0xfc, !PT ;  /* 0x8000000003037812 */ /* 0x000fe200078efcff */
[----:B------:R-:W-:Y:S02]  /*0250*/  ULDC.64 UR6, c[0x4][0x8] ;  /* 0x0100020000067ab9 */ /* 0x000fe40000000a00 */
[----:B------:R-:W-:Y:S02]  /*0260*/  VIADD R4, R2, 0xffffff80 ;  /* 0xffffff8002047836 */ /* 0x000fe40000000000 */
[----:B------:R-:W-:-:S03]  /*0270*/  IMAD.MOV.U32 R2, RZ, RZ, R1 ;  /* 0x000000ffff027224 */ /* 0x000fc600078e0001 */
[----:B------:R-:W-:-:S07]  /*0280*/  SHF.R.U32.HI R4, RZ, 0x5, R4 ;  /* 0x00000005ff047819 */ /* 0x000fce0000011604 */
.L_x_4:
[----:B------:R-:W-:-:S04]  /*0290*/  IADD3 R10, P0, R5, UR6, RZ ;  /* 0x00000006050a7c10 */ /* 0x000fc8000ff1e0ff */
[----:B------:R-:W-:-:S06]  /*02a0*/  IADD3.X R11, R12, UR7, RZ, P0, !PT ;  /* 0x000000070c0b7c10 */ /* 0x000fcc00087fe4ff */
[----:B------:R-:W2:Y:S01]  /*02b0*/  LDG.E.CONSTANT R11, desc[UR4][R10.64] ;  /* 0x000000040a0b7981 */ /* 0x000ea2000c1e9900 */
[----:B------:R-:W-:Y:S01]  /*02c0*/  IADD3 R5, P2, R5, 0x4, RZ ;  /* 0x0000000405057810 */ /* 0x000fe20007f5e0ff */
[----:B------:R-:W-:Y:S02]  /*02d0*/  IMAD.MOV.U32 R6, RZ, RZ, R0 ;  /* 0x000000ffff067224 */ /* 0x000fe400078e0000 */
[----:B------:R-:W-:Y:S01]  /*02e0*/  IMAD.MOV.U32 R7, RZ, RZ, RZ ;  /* 0x000000ffff077224 */ /* 0x000fe200078e00ff */
[----:B------:R-:W-:Y:S02]  /*02f0*/  ISETP.NE.U32.AND P0, PT, R5, 0x18, PT ;  /* 0x000000180500780c */ /* 0x000fe40003f05070 */
[----:B------:R-:W-:-:S04]  /*0300*/  IADD3.X R12, RZ, R12, RZ, P2, !PT ;  /* 0x0000000cff0c7210 */ /* 0x000fc800017fe4ff */
[----:B------:R-:W-:Y:S01]  /*0310*/  ISETP.NE.AND.EX P0, PT, R12, RZ, PT, P0 ;  /* 0x000000ff0c00720c */ /* 0x000fe20003f05300 */
[----:B--2---:R-:W-:-:S04]  /*0320*/  IMAD.WIDE.U32 R6, R3, R11, R6 ;  /* 0x0000000b03067225 */ /* 0x004fc800078e0006 */
[----:B------:R-:W-:Y:S01]  /*0330*/  IMAD.MOV.U32 R0, RZ, RZ, R7 ;  /* 0x000000ffff007224 */ /* 0x000fe200078e0007 */
[----:B------:R0:W-:Y:S02]  /*0340*/  STL [R2], R6 ;  /* 0x0000000602007387 */ /* 0x0001e40000100800 */
[----:B0-----:R-:W-:-:S05]  /*0350*/  VIADD R2, R2, 0x4 ;  /* 0x0000000402027836 */ /* 0x001fca0000000000 */
[----:B------:R-:W-:Y:S05]  /*0360*/  @P0 BRA `(.L_x_4) ;  /* 0xfffffffc00c80947 */ /* 0x000fea000383ffff */
[----:B------:R-:W-:Y:S01]  /*0370*/  LOP3.LUT P0, R6, R13, 0x1f, RZ, 0xc0, !PT ;  /* 0x0000001f0d067812 */ /* 0x000fe2000780c0ff */
[----:B------:R-:W-:Y:S01]  /*0380*/  IMAD R11, R4, -0x4, R1 ;  /* 0xfffffffc040b7824 */ /* 0x000fe200078e0201 */
[----:B------:R0:W-:Y:S04]  /*0390*/  STL [R1+0x18], R0 ;  /* 0x0000180001007387 */ /* 0x0001e80000100800 */
[----:B------:R-:W2:Y:S04]  /*03a0*/  LDL R2, [R11+0x18] ;  /* 0x000018000b027983 */ /* 0x000ea80000100800 */
[----:B------:R-:W3:Y:S04]  /*03b0*/  LDL R3, [R11+0x14] ;  /* 0x000014000b037983 */ /* 0x000ee80000100800 */
[----:B------:R-:W4:Y:S01]  /*03c0*/  @P0 LDL R7, [R11+0x10] ;  /* 0x000010000b070983 */ /* 0x000f220000100800 */
[----:B------:R-:W-:Y:S01]  /*03d0*/  @P0 IADD3 R4, -R6, 0x20, RZ ;  /* 0x0000002006040810 */ /* 0x000fe20007ffe1ff */
[----:B------:R-:W-:Y:S01]  /*03e0*/  UMOV UR6, 0x54442d19 ;  /* 0x54442d1900067882 */ /* 0x000fe20000000000 */
[----:B------:R-:W-:Y:S01]  /*03f0*/  UMOV UR7, 0x3bf921fb ;  /* 0x3bf921fb00077882 */ /* 0x000fe20000000000 */
[----:B--2---:R-:W-:-:S02]  /*0400*/  @P0 SHF.L.U32 R5, R2, R6, RZ ;  /* 0x0000000602050219 */ /* 0x004fc400000006ff */
[----:B---3--:R-:W-:Y:S02]  /*0410*/  @P0 SHF.L.U32 R6, R3, R6, RZ ;  /* 0x0000000603060219 */ /* 0x008fe400000006ff */
[-C--:B----4-:R-:W-:Y:S02]  /*0420*/  @P0 SHF.R.U32.HI R7, RZ, R4.reuse, R7 ;  /* 0x00000004ff070219 */ /* 0x090fe40000011607 */
[----:B------:R-:W-:-:S03]  /*0430*/  @P0 SHF.R.U32.HI R4, RZ, R4, R3 ;  /* 0x00000004ff040219 */ /* 0x000fc60000011603 */
[----:B------:R-:W-:Y:S02]  /*0440*/  @P0 IMAD.IADD R3, R6, 0x1, R7 ;  /* 0x0000000106030824 */ /* 0x000fe400078e0207 */
[----:B------:R-:W-:-:S05]  /*0450*/  @P0 IMAD.IADD R2, R5, 0x1, R4 ;  /* 0x0000000105020824 */ /* 0x000fca00078e0204 */
[C---:B------:R-:W-:Y:S02]  /*0460*/  SHF.L.W.U32.HI R10, R3.reuse, 0x2, R2 ;  /* 0x00000002030a7819 */ /* 0x040fe40000010e02 */
[----:B------:R-:W-:Y:S02]  /*0470*/  SHF.L.U32 R3, R3, 0x2, RZ ;  /* 0x0000000203037819 */ /* 0x000fe400000006ff */
[----:B0-----:R-:W-:-:S04]  /*0480*/  SHF.R.S32.HI R0, RZ, 0x1f, R10 ;  /* 0x0000001fff007819 */ /* 0x001fc8000001140a */
[C---:B------:R-:W-:Y:S02]  /*0490*/  LOP3.LUT R6, R0.reuse, R3, RZ, 0x3c, !PT ;  /* 0x0000000300067212 */ /* 0x040fe400078e3cff */
[----:B------:R-:W-:-:S04]  /*04a0*/  LOP3.LUT R7, R0, R10, RZ, 0x3c, !PT ;  /* 0x0000000a00077212 */ /* 0x000fc800078e3cff */
[----:B------:R-:W0:Y:S01]  /*04b0*/  I2F.F64.S64 R4, R6 ;  /* 0x0000000600047312 */ /* 0x000e220000301c00 */
[----:B------:R-:W-:Y:S02]  /*04c0*/  ISETP.GE.AND P0, PT, R9, RZ, PT ;  /* 0x000000ff0900720c */ /* 0x000fe40003f06270 */
[----:B------:R-:W-:Y:S01]  /*04d0*/  SHF.R.U32.HI R0, RZ, 0x1e, R2 ;  /* 0x0000001eff007819 */ /* 0x000fe20000011602 */
[----:B0-----:R-:W-:-:S03]  /*04e0*/  DMUL R4, R4, UR6 ;  /* 0x0000000604047c28 */ /* 0x001fc60008000000 */
[C---:B------:R-:W-:Y:S02]  /*04f0*/  LEA.HI R0, R10.reuse, R0, RZ, 0x1 ;  /* 0x000000000a007211 */ /* 0x040fe400078f08ff */
[----:B------:R-:W-:-:S05]  /*0500*/  LOP3.LUT R9, R10, R9, RZ, 0x3c, !PT ;  /* 0x000000090a097212 */ /* 0x000fca00078e3cff */
[----:B------:R-:W0:Y:S01]  /*0510*/  F2F.F32.F64 R4, R4 ;  /* 0x0000000400047310 */ /* 0x000e220000301000 */
[----:B------:R-:W-:Y:S01]  /*0520*/  IMAD.MOV R2, RZ, RZ, -R0 ;  /* 0x000000ffff027224 */ /* 0x000fe200078e0a00 */
[----:B------:R-:W-:-:S03]  /*0530*/  ISETP.GE.AND P2, PT, R9, RZ, PT ;  /* 0x000000ff0900720c */ /* 0x000fc60003f46270 */
[----:B------:R-:W-:Y:S01]  /*0540*/  @!P0 IMAD.MOV.U32 R0, RZ, RZ, R2 ;  /* 0x000000ffff008224 */ /* 0x000fe200078e0002 */
[----:B0-----:R-:W-:-:S09]  /*0550*/  FSEL R2, -R4, R4, !P2 ;  /* 0x0000000404027208 */ /* 0x001fd20005000100 */
.L_x_3:
[----:B------:R-:W-:Y:S05]  /*0560*/  BSYNC B0 ;  /* 0x0000000000007941 */ /* 0x000fea0003800000 */
.L_x_2:
[----:B------:R-:W-:Y:S01]  /*0570*/  LOP3.LUT R3, R0, 0x1, RZ, 0xc0, !PT ;  /* 0x0000000100037812 */ /* 0x000fe200078ec0ff */
[----:B------:R-:W-:Y:S01]  /*0580*/  FMUL.FTZ R7, R2, R2 ;  /* 0x0000000202077220 */ /* 0x000fe20000410000 */
[----:B------:R-:W-:Y:S01]  /*0590*/  IMAD.MOV.U32 R4, RZ, RZ, 0x3c0885e4 ;  /* 0x3c0885e4ff047424 */ /* 0x000fe200078e00ff */
[----:B------:R-:W-:Y:S01]  /*05a0*/  LOP3.LUT P0, RZ, R0, 0x2, RZ, 0xc0, !PT ;  /* 0x0000000200ff7812 */ /* 0x000fe2000780c0ff */
[----:B------:R-:W-:Y:S01]  /*05b0*/  IMAD.MOV.U32 R5, RZ, RZ, -0x41d55558 ;  /* 0xbe2aaaa8ff057424 */ /* 0x000fe200078e00ff */
[----:B------:R-:W-:Y:S01]  /*05c0*/  ISETP.NE.U32.AND P2, PT, R3, 0x1, PT ;  /* 0x000000010300780c */ /* 0x000fe20003f45070 */
[----:B------:R-:W-:Y:S01]  /*05d0*/  IMAD.MOV.U32 R3, RZ, RZ, -0x46b2bead ;  /* 0xb94d4153ff037424 */ /* 0x000fe200078e00ff */
[----:B------:R-:W-:Y:S02]  /*05e0*/  ULDC.64 UR6, c[0x0][0x218] ;  /* 0x0000860000067ab9 */ /* 0x000fe40000000a00 */
[----:B------:R-:W-:-:S05]  /*05f0*/  FSEL R0, R2, 1, P2 ;  /* 0x3f80000002007808 */ /* 0x000fca0001000000 */
[----:B------:R-:W-:-:S04]  /*0600*/  FFMA.FTZ R9, R7, R0, RZ ;  /* 0x0000000007097223 */ /* 0x000fc800000100ff */
[----:B------:R-:W-:Y:S01]  /*0610*/  @!P2 MOV R6, 0x37cbac00 ;  /* 0x37cbac000006a802 */ /* 0x000fe20000000f00 */
[----:B------:R-:W-:Y:S02]  /*0620*/  @!P2 IMAD.MOV.U32 R4, RZ, RZ, 0x3d2aaabb ;  /* 0x3d2aaabbff04a424 */ /* 0x000fe400078e00ff */
[----:B------:R-:W-:Y:S02]  /*0630*/  @!P2 IMAD.MOV.U32 R5, RZ, RZ, -0x41000001 ;  /* 0xbeffffffff05a424 */ /* 0x000fe400078e00ff */
[----:B------:R-:W-:Y:S01]  /*0640*/  @!P2 FFMA.FTZ R3, R7, R6, -0.0013887860113754868507 ;  /* 0xbab607ed0703a423 */ /* 0x000fe20000010006 */
[----:B------:R-:W-:-:S03]  /*0650*/  LEA R2, P2, R8, UR6, 0x2 ;  /* 0x0000000608027c11 */ /* 0x000fc6000f8410ff */
[----:B------:R-:W-:Y:S01]  /*0660*/  FFMA.FTZ R4, R7, R3, R4 ;  /* 0x0000000307047223 */ /* 0x000fe20000010004 */
[----:B------:R-:W-:-:S03]  /*0670*/  SHF.R.S32.HI R3, RZ, 0x1f, R8 ;  /* 0x0000001fff037819 */ /* 0x000fc60000011408 */
[----:B------:R-:W-:Y:S01]  /*0680*/  FFMA.FTZ R5, R7, R4, R5 ;  /* 0x0000000407057223 */ /* 0x000fe20000010005 */
[----:B------:R-:W-:-:S03]  /*0690*/  LEA.HI.X R3, R8, UR7, R3, 0x2, P2 ;  /* 0x0000000708037c11 */ /* 0x000fc600090f1403 */
[----:B------:R-:W-:-:S04]  /*06a0*/  FFMA.FTZ R0, R9, R5, R0 ;  /* 0x0000000509007223 */ /* 0x000fc80000010000 */
[----:B------:R-:W-:Y:S01]  /*06b0*/  @P0 FFMA.FTZ R0, R0, -1, RZ ;  /* 0xbf80000000000823 */ /* 0x000fe200000100ff */
[----:B------:R-:W-:Y:S06]  /*06c0*/  @P1 EXIT ;  /* 0x000000000000194d */ /* 0x000fec0003800000 */
[----:B------:R-:W-:Y:S01]  /*06d0*/  STG.E desc[UR4][R2.64], R0 ;  /* 0x0000000002007986 */ /* 0x000fe2000c101904 */
[----:B------:R-:W-:Y:S05]  /*06e0*/  EXIT ;  /* 0x000000000000794d */ /* 0x000fea0003800000 */
.L_x_5:
[----:B------:R-:W-:-:S00]  /*06f0*/  BRA `(.L_x_5) ;  /* 0xfffffffc00fc7947 */ /* 0x000fc0000383ffff */
[----:B------:R-:W-:-:S00]  /*0700*/  NOP ;  /* 0x0000000000007918 */ /* 0x000fc00000000000 */
[----:B------:R-:W-:-:S00]  /*0710*/  NOP ;  /* 0x0000000000007918 */ /* 0x000fc00000000000 */
[----:B------:R-:W-:-:S00]  /*0720*/  NOP ;  /* 0x0000000000007918 */ /* 0x000fc00000000000 */
[----:B------:R-:W-:-:S00]  /*0730*/  NOP ;  /* 0x0000000000007918 */ /* 0x000fc00000000000 */
[----:B------:R-:W-:-:S00]  /*0740*/  NOP ;  /* 0x0000000000007918 */ /* 0x000fc00000000000 */
[----:B------:R-:W-:-:S00]  /*0750*/  NOP ;  /* 0x0000000000007918 */ /* 0x000fc00000000000 */
[----:B------:R-:W-:-:S00]  /*0760*/  NOP ;  /* 0x0000000000007918 */ /* 0x000fc00000000000 */
[----:B------:R-:W-:-:S00]  /*0770*/  NOP ;  /* 0x0000000000007918 */ /* 0x000fc00000000000 */
.L_x_6:


//--------------------- .nv.global.init           --------------------------
	.section	.nv.global.init,"aw",@progbits
	.align	4
.nv.global.init:
	.type		__cudart_i2opi_f,@object
	.size		__cudart_i2opi_f,(_$_str - __cudart_i2opi_f)
__cudart_i2opi_f:
        /*0000*/ 	.byte	0x41, 0x90, 0x43, 0x3c, 0x99, 0x95, 0x62, 0xdb, 0xc0, 0xdd, 0x34, 0xf5, 0xd1, 0x57, 0x27, 0xfc
        /*0010*/ 	.byte	0x29, 0x15, 0x44, 0x4e, 0x6e, 0x83, 0xf9, 0xa2
	.type		_$_str,@object
	.size		_$_str,(.L_0 - _$_str)
_$_str:
        /*0018*/ 	.byte	0x5f, 0x5f, 0x43, 0x55, 0x44, 0x41, 0x5f, 0x46, 0x54, 0x5a, 0x00
.L_0:


//--------------------- .nv.constant0.triton_poi_fused_mul_sin_0 --------------------------
	.section	.nv.constant0.triton_poi_fused_mul_sin_0,"a",@progbits
	.sectionflags	@""
	.align	4
.nv.constant0.triton_poi_fused_mul_sin_0:
	.zero		548
